//
// Generated by NVIDIA NVVM Compiler
//
// Compiler Build ID: CL-36424714
// Cuda compilation tools, release 13.0, V13.0.88
// Based on NVVM 20.0.0
//

.version 9.0
.target sm_100
.address_size 64

	// .globl	_Z28matrix_multiplication_kernelPKfS0_PVfiii

.visible .entry _Z28matrix_multiplication_kernelPKfS0_PVfiii(
	.param .u64 .ptr .align 1 _Z28matrix_multiplication_kernelPKfS0_PVfiii_param_0,
	.param .u64 .ptr .align 1 _Z28matrix_multiplication_kernelPKfS0_PVfiii_param_1,
	.param .u64 .ptr .align 1 _Z28matrix_multiplication_kernelPKfS0_PVfiii_param_2,
	.param .u32 _Z28matrix_multiplication_kernelPKfS0_PVfiii_param_3,
	.param .u32 _Z28matrix_multiplication_kernelPKfS0_PVfiii_param_4,
	.param .u32 _Z28matrix_multiplication_kernelPKfS0_PVfiii_param_5
)
{
	.reg .pred 	%p<14>;
	.reg .b32 	%r<41>;
	.reg .b32 	%f<61>;
	.reg .b64 	%rd<53>;

	ld.param.u64 	%rd8, [_Z28matrix_multiplication_kernelPKfS0_PVfiii_param_0];
	ld.param.u64 	%rd9, [_Z28matrix_multiplication_kernelPKfS0_PVfiii_param_1];
	ld.param.u64 	%rd7, [_Z28matrix_multiplication_kernelPKfS0_PVfiii_param_2];
	ld.param.u32 	%r20, [_Z28matrix_multiplication_kernelPKfS0_PVfiii_param_3];
	ld.param.u32 	%r18, [_Z28matrix_multiplication_kernelPKfS0_PVfiii_param_4];
	ld.param.u32 	%r19, [_Z28matrix_multiplication_kernelPKfS0_PVfiii_param_5];
	cvta.to.global.u64 	%rd1, %rd9;
	cvta.to.global.u64 	%rd2, %rd8;
	mov.u32 	%r21, %ctaid.x;
	mov.u32 	%r22, %ntid.x;
	mov.u32 	%r23, %tid.x;
	mad.lo.s32 	%r1, %r21, %r22, %r23;
	mov.u32 	%r24, %ctaid.y;
	mov.u32 	%r25, %ntid.y;
	mov.u32 	%r26, %tid.y;
	mad.lo.s32 	%r2, %r24, %r25, %r26;
	setp.ge.s32 	%p1, %r2, %r20;
	setp.ge.s32 	%p2, %r1, %r19;
	or.pred  	%p3, %p1, %p2;
	setp.lt.s32 	%p4, %r18, 1;
	or.pred  	%p5, %p3, %p4;
	@%p5 bra 	$L__BB0_12;
	cvta.to.global.u64 	%rd10, %rd7;
	mul.lo.s32 	%r3, %r18, %r2;
	mad.lo.s32 	%r28, %r19, %r2, %r1;
	mul.wide.s32 	%rd11, %r28, 4;
	add.s64 	%rd3, %rd10, %rd11;
	and.b32  	%r4, %r18, 7;
	setp.lt.u32 	%p6, %r18, 8;
	mov.b32 	%r39, 0;
	@%p6 bra 	$L__BB0_4;
	and.b32  	%r39, %r18, 2147483640;
	neg.s32 	%r37, %r39;
	shl.b32 	%r7, %r19, 3;
	mul.wide.u32 	%rd12, %r3, 4;
	add.s64 	%rd13, %rd12, %rd2;
	add.s64 	%rd52, %rd13, 16;
	mul.wide.s32 	%rd16, %r19, 4;
	mov.u32 	%r36, %r1;
$L__BB0_3:
	.pragma "nounroll";
	ld.global.f32 	%f1, [%rd52+-16];
	mul.wide.s32 	%rd14, %r36, 4;
	add.s64 	%rd15, %rd1, %rd14;
	ld.global.f32 	%f2, [%rd15];
	ld.volatile.global.f32 	%f3, [%rd3];
	fma.rn.f32 	%f4, %f1, %f2, %f3;
	st.volatile.global.f32 	[%rd3], %f4;
	ld.global.f32 	%f5, [%rd52+-12];
	add.s64 	%rd17, %rd15, %rd16;
	ld.global.f32 	%f6, [%rd17];
	ld.volatile.global.f32 	%f7, [%rd3];
	fma.rn.f32 	%f8, %f5, %f6, %f7;
	st.volatile.global.f32 	[%rd3], %f8;
	ld.global.f32 	%f9, [%rd52+-8];
	add.s64 	%rd18, %rd17, %rd16;
	ld.global.f32 	%f10, [%rd18];
	ld.volatile.global.f32 	%f11, [%rd3];
	fma.rn.f32 	%f12, %f9, %f10, %f11;
	st.volatile.global.f32 	[%rd3], %f12;
	ld.global.f32 	%f13, [%rd52+-4];
	add.s64 	%rd19, %rd18, %rd16;
	ld.global.f32 	%f14, [%rd19];
	ld.volatile.global.f32 	%f15, [%rd3];
	fma.rn.f32 	%f16, %f13, %f14, %f15;
	st.volatile.global.f32 	[%rd3], %f16;
	ld.global.f32 	%f17, [%rd52];
	add.s64 	%rd20, %rd19, %rd16;
	ld.global.f32 	%f18, [%rd20];
	ld.volatile.global.f32 	%f19, [%rd3];
	fma.rn.f32 	%f20, %f17, %f18, %f19;
	st.volatile.global.f32 	[%rd3], %f20;
	ld.global.f32 	%f21, [%rd52+4];
	add.s64 	%rd21, %rd20, %rd16;
	ld.global.f32 	%f22, [%rd21];
	ld.volatile.global.f32 	%f23, [%rd3];
	fma.rn.f32 	%f24, %f21, %f22, %f23;
	st.volatile.global.f32 	[%rd3], %f24;
	ld.global.f32 	%f25, [%rd52+8];
	add.s64 	%rd22, %rd21, %rd16;
	ld.global.f32 	%f26, [%rd22];
	ld.volatile.global.f32 	%f27, [%rd3];
	fma.rn.f32 	%f28, %f25, %f26, %f27;
	st.volatile.global.f32 	[%rd3], %f28;
	ld.global.f32 	%f29, [%rd52+12];
	add.s64 	%rd23, %rd22, %rd16;
	ld.global.f32 	%f30, [%rd23];
	ld.volatile.global.f32 	%f31, [%rd3];
	fma.rn.f32 	%f32, %f29, %f30, %f31;
	st.volatile.global.f32 	[%rd3], %f32;
	add.s32 	%r37, %r37, 8;
	add.s32 	%r36, %r36, %r7;
	add.s64 	%rd52, %rd52, 32;
	setp.ne.s32 	%p7, %r37, 0;
	@%p7 bra 	$L__BB0_3;
$L__BB0_4:
	setp.eq.s32 	%p8, %r4, 0;
	@%p8 bra 	$L__BB0_12;
	and.b32  	%r13, %r18, 3;
	setp.lt.u32 	%p9, %r4, 4;
	@%p9 bra 	$L__BB0_7;
	add.s32 	%r29, %r39, %r3;
	mul.wide.u32 	%rd24, %r29, 4;
	add.s64 	%rd25, %rd2, %rd24;
	ld.global.f32 	%f33, [%rd25];
	mad.lo.s32 	%r30, %r39, %r19, %r1;
	mul.wide.s32 	%rd26, %r30, 4;
	add.s64 	%rd27, %rd1, %rd26;
	ld.global.f32 	%f34, [%rd27];
	ld.volatile.global.f32 	%f35, [%rd3];
	fma.rn.f32 	%f36, %f33, %f34, %f35;
	st.volatile.global.f32 	[%rd3], %f36;
	cvt.u64.u32 	%rd28, %r3;
	cvt.u64.u32 	%rd29, %r39;
	add.s64 	%rd30, %rd29, %rd28;
	shl.b64 	%rd31, %rd30, 2;
	add.s64 	%rd32, %rd2, %rd31;
	ld.global.f32 	%f37, [%rd32+4];
	mul.wide.s32 	%rd33, %r19, 4;
	add.s64 	%rd34, %rd27, %rd33;
	ld.global.f32 	%f38, [%rd34];
	ld.volatile.global.f32 	%f39, [%rd3];
	fma.rn.f32 	%f40, %f37, %f38, %f39;
	st.volatile.global.f32 	[%rd3], %f40;
	ld.global.f32 	%f41, [%rd32+8];
	add.s64 	%rd35, %rd34, %rd33;
	ld.global.f32 	%f42, [%rd35];
	ld.volatile.global.f32 	%f43, [%rd3];
	fma.rn.f32 	%f44, %f41, %f42, %f43;
	st.volatile.global.f32 	[%rd3], %f44;
	ld.global.f32 	%f45, [%rd32+12];
	add.s64 	%rd36, %rd35, %rd33;
	ld.global.f32 	%f46, [%rd36];
	ld.volatile.global.f32 	%f47, [%rd3];
	fma.rn.f32 	%f48, %f45, %f46, %f47;
	st.volatile.global.f32 	[%rd3], %f48;
	add.s32 	%r39, %r39, 4;
$L__BB0_7:
	setp.eq.s32 	%p10, %r13, 0;
	@%p10 bra 	$L__BB0_12;
	setp.eq.s32 	%p11, %r13, 1;
	@%p11 bra 	$L__BB0_10;
	add.s32 	%r31, %r39, %r3;
	mul.wide.u32 	%rd37, %r31, 4;
	add.s64 	%rd38, %rd2, %rd37;
	ld.global.f32 	%f49, [%rd38];
	mad.lo.s32 	%r32, %r39, %r19, %r1;
	mul.wide.s32 	%rd39, %r32, 4;
	add.s64 	%rd40, %rd1, %rd39;
	ld.global.f32 	%f50, [%rd40];
	ld.volatile.global.f32 	%f51, [%rd3];
	fma.rn.f32 	%f52, %f49, %f50, %f51;
	st.volatile.global.f32 	[%rd3], %f52;
	cvt.u64.u32 	%rd41, %r3;
	cvt.u64.u32 	%rd42, %r39;
	add.s64 	%rd43, %rd42, %rd41;
	shl.b64 	%rd44, %rd43, 2;
	add.s64 	%rd45, %rd2, %rd44;
	ld.global.f32 	%f53, [%rd45+4];
	mul.wide.s32 	%rd46, %r19, 4;
	add.s64 	%rd47, %rd40, %rd46;
	ld.global.f32 	%f54, [%rd47];
	ld.volatile.global.f32 	%f55, [%rd3];
	fma.rn.f32 	%f56, %f53, %f54, %f55;
	st.volatile.global.f32 	[%rd3], %f56;
	add.s32 	%r39, %r39, 2;
$L__BB0_10:
	and.b32  	%r33, %r18, 1;
	setp.eq.b32 	%p12, %r33, 1;
	not.pred 	%p13, %p12;
	@%p13 bra 	$L__BB0_12;
	add.s32 	%r34, %r39, %r3;
	mul.wide.u32 	%rd48, %r34, 4;
	add.s64 	%rd49, %rd2, %rd48;
	ld.global.f32 	%f57, [%rd49];
	mad.lo.s32 	%r35, %r39, %r19, %r1;
	mul.wide.s32 	%rd50, %r35, 4;
	add.s64 	%rd51, %rd1, %rd50;
	ld.global.f32 	%f58, [%rd51];
	ld.volatile.global.f32 	%f59, [%rd3];
	fma.rn.f32 	%f60, %f57, %f58, %f59;
	st.volatile.global.f32 	[%rd3], %f60;
$L__BB0_12:
	ret;

}


// ===== COMPILED SASS (sm_100) =====

	.target	sm_100

	.elftype	@"ET_EXEC"


//--------------------- .note.nv.tkinfo           --------------------------
	.section	.note.nv.tkinfo,"",@"SHT_NOTE"
	.sectionflags	@"SHF_NOTE_NV_TKINFO"
	.tkinfo
        /*0018*/ 	.word	0x00000002
        /*0030*/ 	.string	""
        /*0030*/ 	.string	"ptxas"
        /*0030*/ 	.string	"Cuda compilation tools, release 13.0, V13.0.88"
        /*0030*/ 	.string	"Build cuda_13.0.r13.0/compiler.36424714_0"
        /*0030*/ 	.string	"-arch sm_100 -m 64 "



//--------------------- .note.nv.cuinfo           --------------------------
	.section	.note.nv.cuinfo,"",@"SHT_NOTE"
	.sectionflags	@"SHF_NOTE_NV_CUINFO"
        /*0018*/ 	.short	0x0002
        /*001a*/ 	.short	0x0064
        /*001c*/ 	.short	0x0082
	.zero		2


//--------------------- .nv.info                  --------------------------
	.section	.nv.info,"",@"SHT_CUDA_INFO"
	.align	4


	//----- nvinfo : EIATTR_REGCOUNT
	.align		4
        /*0000*/ 	.byte	0x04, 0x2f
        /*0002*/ 	.short	(.L_1 - .L_0)
	.align		4
.L_0:
        /*0004*/ 	.word	index@(_Z28matrix_multiplication_kernelPKfS0_PVfiii)
        /*0008*/ 	.word	0x0000001c


	//----- nvinfo : EIATTR_FRAME_SIZE
	.align		4
.L_1:
        /*000c*/ 	.byte	0x04, 0x11
        /*000e*/ 	.short	(.L_3 - .L_2)
	.align		4
.L_2:
        /*0010*/ 	.word	index@(_Z28matrix_multiplication_kernelPKfS0_PVfiii)
        /*0014*/ 	.word	0x00000000


	//----- nvinfo : EIATTR_MIN_STACK_SIZE
	.align		4
.L_3:
        /*0018*/ 	.byte	0x04, 0x12
        /*001a*/ 	.short	(.L_5 - .L_4)
	.align		4
.L_4:
        /*001c*/ 	.word	index@(_Z28matrix_multiplication_kernelPKfS0_PVfiii)
        /*0020*/ 	.word	0x00000000
.L_5:


//--------------------- .nv.compat                --------------------------
	.section	.nv.compat,"",@"SHT_CUDA_COMPAT_INFO"
	.align	4
        /*0000*/ 	.byte	0x02, 0x09, 0x00, 0x00, 0x02, 0x02, 0x01, 0x00, 0x02, 0x05, 0x05, 0x00, 0x03, 0x07, 0x01, 0x01
        /*0010*/ 	.byte	0x02, 0x03, 0x00, 0x00, 0x02, 0x06, 0x01, 0x00, 0x04, 0x0b, 0x08, 0x00, 0x09, 0x00, 0x00, 0x00
        /*0020*/ 	.byte	0x00, 0x00, 0x00, 0x00


//--------------------- .nv.info._Z28matrix_multiplication_kernelPKfS0_PVfiii --------------------------
	.section	.nv.info._Z28matrix_multiplication_kernelPKfS0_PVfiii,"",@"SHT_CUDA_INFO"
	.sectionflags	@""
	.align	4


	//----- nvinfo : EIATTR_CUDA_API_VERSION
	.align		4
        /*0000*/ 	.byte	0x04, 0x37
        /*0002*/ 	.short	(.L_7 - .L_6)
.L_6:
        /*0004*/ 	.word	0x00000082


	//----- nvinfo : EIATTR_KPARAM_INFO
	.align		4
.L_7:
        /*0008*/ 	.byte	0x04, 0x17
        /*000a*/ 	.short	(.L_9 - .L_8)
.L_8:
        /*000c*/ 	.word	0x00000000
        /*0010*/ 	.short	0x0005
        /*0012*/ 	.short	0x0020
        /*0014*/ 	.byte	0x00, 0xf0, 0x11, 0x00


	//----- nvinfo : EIATTR_KPARAM_INFO
	.align		4
.L_9:
        /*0018*/ 	.byte	0x04, 0x17
        /*001a*/ 	.short	(.L_11 - .L_10)
.L_10:
        /*001c*/ 	.word	0x00000000
        /*0020*/ 	.short	0x0004
        /*0022*/ 	.short	0x001c
        /*0024*/ 	.byte	0x00, 0xf0, 0x11, 0x00


	//----- nvinfo : EIATTR_KPARAM_INFO
	.align		4
.L_11:
        /*0028*/ 	.byte	0x04, 0x17
        /*002a*/ 	.short	(.L_13 - .L_12)
.L_12:
        /*002c*/ 	.word	0x00000000
        /*0030*/ 	.short	0x0003
        /*0032*/ 	.short	0x0018
        /*0034*/ 	.byte	0x00, 0xf0, 0x11, 0x00


	//----- nvinfo : EIATTR_KPARAM_INFO
	.align		4
.L_13:
        /*0038*/ 	.byte	0x04, 0x17
        /*003a*/ 	.short	(.L_15 - .L_14)
.L_14:
        /*003c*/ 	.word	0x00000000
        /*0040*/ 	.short	0x0002
        /*0042*/ 	.short	0x0010
        /*0044*/ 	.byte	0x00, 0xf5, 0x21, 0x00


	//----- nvinfo : EIATTR_KPARAM_INFO
	.align		4
.L_15:
        /*0048*/ 	.byte	0x04, 0x17
        /*004a*/ 	.short	(.L_17 - .L_16)
.L_16:
        /*004c*/ 	.word	0x00000000
        /*0050*/ 	.short	0x0001
        /*0052*/ 	.short	0x0008
        /*0054*/ 	.byte	0x00, 0xf5, 0x21, 0x00


	//----- nvinfo : EIATTR_KPARAM_INFO
	.align		4
.L_17:
        /*0058*/ 	.byte	0x04, 0x17
        /*005a*/ 	.short	(.L_19 - .L_18)
.L_18:
        /*005c*/ 	.word	0x00000000
        /*0060*/ 	.short	0x0000
        /*0062*/ 	.short	0x0000
        /*0064*/ 	.byte	0x00, 0xf5, 0x21, 0x00


	//----- nvinfo : EIATTR_SPARSE_MMA_MASK
	.align		4
.L_19:
        /*0068*/ 	.byte	0x03, 0x50
        /*006a*/ 	.short	0x0000


	//----- nvinfo : EIATTR_MAXREG_COUNT
	.align		4
        /*006c*/ 	.byte	0x03, 0x1b
        /*006e*/ 	.short	0x00ff


	//----- nvinfo : EIATTR_MERCURY_ISA_VERSION
	.align		4
        /*0070*/ 	.byte	0x03, 0x5f
        /*0072*/ 	.short	0x0101


	//----- nvinfo : EIATTR_VRC_CTA_INIT_COUNT
	.align		4
        /*0074*/ 	.byte	0x02, 0x4a
	.zero		1
	.zero		1


	//----- nvinfo : EIATTR_EXIT_INSTR_OFFSETS
	.align		4
        /*0078*/ 	.byte	0x04, 0x1c
        /*007a*/ 	.short	(.L_21 - .L_20)


	//   ....[0]....
.L_20:
        /*007c*/ 	.word	0x000000e0


	//   ....[1]....
        /*0080*/ 	.word	0x00000570


	//   ....[2]....
        /*0084*/ 	.word	0x000007f0


	//   ....[3]....
        /*0088*/ 	.word	0x000009b0


	//   ....[4]....
        /*008c*/ 	.word	0x00000a70


	//----- nvinfo : EIATTR_CBANK_PARAM_SIZE
	.align		4
.L_21:
        /*0090*/ 	.byte	0x03, 0x19
        /*0092*/ 	.short	0x0024


	//----- nvinfo : EIATTR_PARAM_CBANK
	.align		4
        /*0094*/ 	.byte	0x04, 0x0a
        /*0096*/ 	.short	(.L_23 - .L_22)
	.align		4
.L_22:
        /*0098*/ 	.word	index@(.nv.constant0._Z28matrix_multiplication_kernelPKfS0_PVfiii)
        /*009c*/ 	.short	0x0380
        /*009e*/ 	.short	0x0024


	//----- nvinfo : EIATTR_SW_WAR
	.align		4
.L_23:
        /*00a0*/ 	.byte	0x04, 0x36
        /*00a2*/ 	.short	(.L_25 - .L_24)
.L_24:
        /*00a4*/ 	.word	0x00000008
.L_25:


//--------------------- .nv.callgraph             --------------------------
	.section	.nv.callgraph,"",@"SHT_CUDA_CALLGRAPH"
	.align	4
	.sectionentsize	8
	.align		4
        /*0000*/ 	.word	0x00000000
	.align		4
        /*0004*/ 	.word	0xffffffff
	.align		4
        /*0008*/ 	.word	0x00000000
	.align		4
        /*000c*/ 	.word	0xfffffffe
	.align		4
        /*0010*/ 	.word	0x00000000
	.align		4
        /*0014*/ 	.word	0xfffffffd
	.align		4
        /*0018*/ 	.word	0x00000000
	.align		4
        /*001c*/ 	.word	0xfffffffc


//--------------------- .text._Z28matrix_multiplication_kernelPKfS0_PVfiii --------------------------
	.section	.text._Z28matrix_multiplication_kernelPKfS0_PVfiii,"ax",@progbits
	.align	128
        .global         _Z28matrix_multiplication_kernelPKfS0_PVfiii
        .type           _Z28matrix_multiplication_kernelPKfS0_PVfiii,@function
        .size           _Z28matrix_multiplication_kernelPKfS0_PVfiii,(.L_x_5 - _Z28matrix_multiplication_kernelPKfS0_PVfiii)
        .other          _Z28matrix_multiplication_kernelPKfS0_PVfiii,@"STO_CUDA_ENTRY STV_DEFAULT"
_Z28matrix_multiplication_kernelPKfS0_PVfiii:
.text._Z28matrix_multiplication_kernelPKfS0_PVfiii:
[----:B------:R-:W-:Y:S01]  /*0000*/  LDC R1, c[0x0][0x37c] ;  /* 0x0000df00ff017b82 */ /* 0x000fe20000000800 */
[----:B------:R-:W0:Y:S07]  /*0010*/  S2R R4, SR_TID.X ;  /* 0x0000000000047919 */ /* 0x000e2e0000002100 */
[----:B------:R-:W0:Y:S01]  /*0020*/  S2UR UR4, SR_CTAID.X ;  /* 0x00000000000479c3 */ /* 0x000e220000002500 */
[----:B------:R-:W1:Y:S07]  /*0030*/  S2R R5, SR_TID.Y ;  /* 0x0000000000057919 */ /* 0x000e6e0000002200 */
[----:B------:R-:W0:Y:S08]  /*0040*/  LDC R9, c[0x0][0x360] ;  /* 0x0000d800ff097b82 */ /* 0x000e300000000800 */
[----:B------:R-:W1:Y:S08]  /*0050*/  S2UR UR5, SR_CTAID.Y ;  /* 0x00000000000579c3 */ /* 0x000e700000002600 */
[----:B------:R-:W1:Y:S08]  /*0060*/  LDC R6, c[0x0][0x364] ;  /* 0x0000d900ff067b82 */ /* 0x000e700000000800 */
[----:B------:R-:W2:Y:S01]  /*0070*/  LDC R0, c[0x0][0x3a0] ;  /* 0x0000e800ff007b82 */ /* 0x000ea20000000800 */
[----:B0-----:R-:W-:-:S07]  /*0080*/  IMAD R9, R9, UR4, R4 ;  /* 0x0000000409097c24 */ /* 0x001fce000f8e0204 */
[----:B------:R-:W0:Y:S01]  /*0090*/  LDC.64 R2, c[0x0][0x398] ;  /* 0x0000e600ff027b82 */ /* 0x000e220000000a00 */
[----:B-1----:R-:W-:Y:S01]  /*00a0*/  IMAD R6, R6, UR5, R5 ;  /* 0x0000000506067c24 */ /* 0x002fe2000f8e0205 */
[----:B--2---:R-:W-:-:S04]  /*00b0*/  ISETP.GE.AND P0, PT, R9, R0, PT ;  /* 0x000000000900720c */ /* 0x004fc80003f06270 */
[----:B0-----:R-:W-:-:S04]  /*00c0*/  ISETP.GE.OR P0, PT, R6, R2, P0 ;  /* 0x000000020600720c */ /* 0x001fc80000706670 */
[----:B------:R-:W-:-:S13]  /*00d0*/  ISETP.LT.OR P0, PT, R3, 0x1, P0 ;  /* 0x000000010300780c */ /* 0x000fda0000701670 */
[----:B------:R-:W-:Y:S05]  /*00e0*/  @P0 EXIT ;  /* 0x000000000000094d */ /* 0x000fea0003800000 */
[----:B------:R-:W0:Y:S01]  /*00f0*/  LDC.64 R4, c[0x0][0x390] ;  /* 0x0000e400ff047b82 */ /* 0x000e220000000a00 */
[C---:B------:R-:W-:Y:S01]  /*0100*/  ISETP.GE.U32.AND P1, PT, R3.reuse, 0x8, PT ;  /* 0x000000080300780c */ /* 0x040fe20003f26070 */
[C---:B------:R-:W-:Y:S01]  /*0110*/  IMAD R7, R6.reuse, R0, R9 ;  /* 0x0000000006077224 */ /* 0x040fe200078e0209 */
[----:B------:R-:W-:Y:S01]  /*0120*/  LOP3.LUT R10, R3, 0x7, RZ, 0xc0, !PT ;  /* 0x00000007030a7812 */ /* 0x000fe200078ec0ff */
[----:B------:R-:W1:Y:S01]  /*0130*/  LDCU.64 UR4, c[0x0][0x358] ;  /* 0x00006b00ff0477ac */ /* 0x000e620008000a00 */
[----:B------:R-:W-:Y:S02]  /*0140*/  HFMA2 R11, -RZ, RZ, 0, 0 ;  /* 0x00000000ff0b7431 */ /* 0x000fe400000001ff */
[----:B------:R-:W-:Y:S01]  /*0150*/  IMAD R2, R6, R3, RZ ;  /* 0x0000000306027224 */ /* 0x000fe200078e02ff */
[----:B------:R-:W-:Y:S01]  /*0160*/  ISETP.NE.AND P0, PT, R10, RZ, PT ;  /* 0x000000ff0a00720c */ /* 0x000fe20003f05270 */
[----:B0-----:R-:W-:-:S05]  /*0170*/  IMAD.WIDE R4, R7, 0x4, R4 ;  /* 0x0000000407047825 */ /* 0x001fca00078e0204 */
[----:B-1----:R-:W-:Y:S07]  /*0180*/  @!P1 BRA `(.L_x_0) ;  /* 0x0000000000f89947 */ /* 0x002fee0003800000 */
[----:B------:R-:W0:Y:S01]  /*0190*/  LDC.64 R6, c[0x0][0x380] ;  /* 0x0000e000ff067b82 */ /* 0x000e220000000a00 */
[----:B------:R-:W-:Y:S02]  /*01a0*/  LOP3.LUT R11, R3, 0x7ffffff8, RZ, 0xc0, !PT ;  /* 0x7ffffff8030b7812 */ /* 0x000fe400078ec0ff */
[----:B------:R-:W-:Y:S02]  /*01b0*/  MOV R13, R9 ;  /* 0x00000009000d7202 */ /* 0x000fe40000000f00 */
[----:B------:R-:W-:Y:S01]  /*01c0*/  IADD3 R8, PT, PT, -R11, RZ, RZ ;  /* 0x000000ff0b087210 */ /* 0x000fe20007ffe1ff */
[----:B0-----:R-:W-:-:S03]  /*01d0*/  IMAD.WIDE.U32 R6, R2, 0x4, R6 ;  /* 0x0000000402067825 */ /* 0x001fc600078e0006 */
[----:B------:R-:W-:-:S04]  /*01e0*/  IADD3 R6, P1, PT, R6, 0x10, RZ ;  /* 0x0000001006067810 */ /* 0x000fc80007f3e0ff */
[----:B------:R-:W-:-:S09]  /*01f0*/  IADD3.X R7, PT, PT, RZ, R7, RZ, P1, !PT ;  /* 0x00000007ff077210 */ /* 0x000fd20000ffe4ff */
.L_x_1:
[----:B------:R-:W0:Y:S01]  /*0200*/  LDC.64 R14, c[0x0][0x388] ;  /* 0x0000e200ff0e7b82 */ /* 0x000e220000000a00 */
[----:B-1----:R-:W2:Y:S04]  /*0210*/  LDG.E.STRONG.SYS R19, desc[UR4][R4.64] ;  /* 0x0000000404137981 */ /* 0x002ea8000c1f5900 */
[----:B------:R-:W2:Y:S01]  /*0220*/  LDG.E R12, desc[UR4][R6.64+-0x10] ;  /* 0xfffff004060c7981 */ /* 0x000ea2000c1e1900 */
[----:B0-----:R-:W-:-:S05]  /*0230*/  IMAD.WIDE R14, R13, 0x4, R14 ;  /* 0x000000040d0e7825 */ /* 0x001fca00078e020e */
[----:B------:R-:W2:Y:S02]  /*0240*/  LDG.E R17, desc[UR4][R14.64] ;  /* 0x000000040e117981 */ /* 0x000ea4000c1e1900 */
[----:B--2---:R-:W-:Y:S01]  /*0250*/  FFMA R21, R12, R17, R19 ;  /* 0x000000110c157223 */ /* 0x004fe20000000013 */
[----:B------:R-:W-:-:S04]  /*0260*/  IMAD.WIDE R16, R0, 0x4, R14 ;  /* 0x0000000400107825 */ /* 0x000fc800078e020e */
[----:B------:R0:W-:Y:S04]  /*0270*/  STG.E.STRONG.SYS desc[UR4][R4.64], R21 ;  /* 0x0000001504007986 */ /* 0x0001e8000c115904 */
[----:B------:R-:W2:Y:S04]  /*0280*/  LDG.E R19, desc[UR4][R16.64] ;  /* 0x0000000410137981 */ /* 0x000ea8000c1e1900 */
[----:B------:R-:W2:Y:S04]  /*0290*/  LDG.E R12, desc[UR4][R6.64+-0xc] ;  /* 0xfffff404060c7981 */ /* 0x000ea8000c1e1900 */
[----:B------:R-:W2:Y:S02]  /*02a0*/  LDG.E.STRONG.SYS R23, desc[UR4][R4.64] ;  /* 0x0000000404177981 */ /* 0x000ea4000c1f5900 */
        /* <DEDUP_REMOVED lines=9> */
[----:B------:R-:W3:Y:S04]  /*0340*/  LDG.E R17, desc[UR4][R14.64] ;  /* 0x000000040e117981 */ /* 0x000ee8000c1e1900 */
[----:B------:R-:W3:Y:S04]  /*0350*/  LDG.E R12, desc[UR4][R6.64+-0x4] ;  /* 0xfffffc04060c7981 */ /* 0x000ee8000c1e1900 */
[----:B0-----:R-:W3:Y:S02]  /*0360*/  LDG.E.STRONG.SYS R21, desc[UR4][R4.64] ;  /* 0x0000000404157981 */ /* 0x001ee4000c1f5900 */
[----:B---3--:R-:W-:Y:S01]  /*0370*/  FFMA R21, R12, R17, R21 ;  /* 0x000000110c157223 */ /* 0x008fe20000000015 */
[----:B------:R-:W-:-:S04]  /*0380*/  IMAD.WIDE R16, R0, 0x4, R14 ;  /* 0x0000000400107825 */ /* 0x000fc800078e020e */
[----:B------:R0:W-:Y:S04]  /*0390*/  STG.E.STRONG.SYS desc[UR4][R4.64], R21 ;  /* 0x0000001504007986 */ /* 0x0001e8000c115904 */
[----:B------:R-:W3:Y:S04]  /*03a0*/  LDG.E R19, desc[UR4][R16.64] ;  /* 0x0000000410137981 */ /* 0x000ee8000c1e1900 */
[----:B------:R-:W3:Y:S04]  /*03b0*/  LDG.E R12, desc[UR4][R6.64] ;  /* 0x00000004060c7981 */ /* 0x000ee8000c1e1900 */
[----:B-1----:R-:W3:Y:S02]  /*03c0*/  LDG.E.STRONG.SYS R23, desc[UR4][R4.64] ;  /* 0x0000000404177981 */ /* 0x002ee4000c1f5900 */
[----:B---3--:R-:W-:Y:S01]  /*03d0*/  FFMA R23, R12, R19, R23 ;  /* 0x000000130c177223 */ /* 0x008fe20000000017 */
[----:B------:R-:W-:-:S04]  /*03e0*/  IMAD.WIDE R18, R0, 0x4, R16 ;  /* 0x0000000400127825 */ /* 0x000fc800078e0210 */
[----:B------:R1:W-:Y:S04]  /*03f0*/  STG.E.STRONG.SYS desc[UR4][R4.64], R23 ;  /* 0x0000001704007986 */ /* 0x0003e8000c115904 */
[----:B------:R-:W3:Y:S04]  /*0400*/  LDG.E R15, desc[UR4][R18.64] ;  /* 0x00000004120f7981 */ /* 0x000ee8000c1e1900 */
[----:B------:R-:W3:Y:S04]  /*0410*/  LDG.E R12, desc[UR4][R6.64+0x4] ;  /* 0x00000404060c7981 */ /* 0x000ee8000c1e1900 */
[----:B--2---:R-:W3:Y:S02]  /*0420*/  LDG.E.STRONG.SYS R25, desc[UR4][R4.64] ;  /* 0x0000000404197981 */ /* 0x004ee4000c1f5900 */
[----:B---3--:R-:W-:Y:S01]  /*0430*/  FFMA R25, R12, R15, R25 ;  /* 0x0000000f0c197223 */ /* 0x008fe20000000019 */
[----:B------:R-:W-:-:S04]  /*0440*/  IMAD.WIDE R14, R0, 0x4, R18 ;  /* 0x00000004000e7825 */ /* 0x000fc800078e0212 */
[----:B------:R1:W-:Y:S04]  /*0450*/  STG.E.STRONG.SYS desc[UR4][R4.64], R25 ;  /* 0x0000001904007986 */ /* 0x0003e8000c115904 */
[----:B------:R-:W2:Y:S04]  /*0460*/  LDG.E R17, desc[UR4][R14.64] ;  /* 0x000000040e117981 */ /* 0x000ea8000c1e1900 */
[----:B------:R-:W2:Y:S04]  /*0470*/  LDG.E R12, desc[UR4][R6.64+0x8] ;  /* 0x00000804060c7981 */ /* 0x000ea8000c1e1900 */
[----:B0-----:R-:W2:Y:S01]  /*0480*/  LDG.E.STRONG.SYS R21, desc[UR4][R4.64] ;  /* 0x0000000404157981 */ /* 0x001ea2000c1f5900 */
[----:B------:R-:W-:Y:S01]  /*0490*/  IADD3 R8, PT, PT, R8, 0x8, RZ ;  /* 0x0000000808087810 */ /* 0x000fe20007ffe0ff */
[----:B--2---:R-:W-:Y:S01]  /*04a0*/  FFMA R21, R12, R17, R21 ;  /* 0x000000110c157223 */ /* 0x004fe20000000015 */
[----:B------:R-:W-:-:S04]  /*04b0*/  IMAD.WIDE R16, R0, 0x4, R14 ;  /* 0x0000000400107825 */ /* 0x000fc800078e020e */
[----:B------:R1:W-:Y:S04]  /*04c0*/  STG.E.STRONG.SYS desc[UR4][R4.64], R21 ;  /* 0x0000001504007986 */ /* 0x0003e8000c115904 */
[----:B------:R-:W2:Y:S04]  /*04d0*/  LDG.E R17, desc[UR4][R16.64] ;  /* 0x0000000410117981 */ /* 0x000ea8000c1e1900 */
[----:B------:R0:W2:Y:S04]  /*04e0*/  LDG.E R12, desc[UR4][R6.64+0xc] ;  /* 0x00000c04060c7981 */ /* 0x0000a8000c1e1900 */
[----:B------:R-:W2:Y:S01]  /*04f0*/  LDG.E.STRONG.SYS R19, desc[UR4][R4.64] ;  /* 0x0000000404137981 */ /* 0x000ea2000c1f5900 */
[----:B------:R-:W-:-:S02]  /*0500*/  ISETP.NE.AND P1, PT, R8, RZ, PT ;  /* 0x000000ff0800720c */ /* 0x000fc40003f25270 */
[----:B0-----:R-:W-:Y:S02]  /*0510*/  IADD3 R6, P2, PT, R6, 0x20, RZ ;  /* 0x0000002006067810 */ /* 0x001fe40007f5e0ff */
[----:B------:R-:W-:Y:S02]  /*0520*/  LEA R13, R0, R13, 0x3 ;  /* 0x0000000d000d7211 */ /* 0x000fe400078e18ff */
[----:B------:R-:W-:Y:S01]  /*0530*/  IADD3.X R7, PT, PT, RZ, R7, RZ, P2, !PT ;  /* 0x00000007ff077210 */ /* 0x000fe200017fe4ff */
[----:B--2---:R-:W-:-:S05]  /*0540*/  FFMA R19, R12, R17, R19 ;  /* 0x000000110c137223 */ /* 0x004fca0000000013 */
[----:B------:R1:W-:Y:S01]  /*0550*/  STG.E.STRONG.SYS desc[UR4][R4.64], R19 ;  /* 0x0000001304007986 */ /* 0x0003e2000c115904 */
[----:B------:R-:W-:Y:S05]  /*0560*/  @P1 BRA `(.L_x_1) ;  /* 0xfffffffc00241947 */ /* 0x000fea000383ffff */
.L_x_0:
[----:B------:R-:W-:Y:S05]  /*0570*/  @!P0 EXIT ;  /* 0x000000000000894d */ /* 0x000fea0003800000 */
[----:B------:R-:W-:Y:S02]  /*0580*/  ISETP.GE.U32.AND P1, PT, R10, 0x4, PT ;  /* 0x000000040a00780c */ /* 0x000fe40003f26070 */
[----:B------:R-:W-:-:S04]  /*0590*/  LOP3.LUT R8, R3, 0x3, RZ, 0xc0, !PT ;  /* 0x0000000303087812 */ /* 0x000fc800078ec0ff */
[----:B------:R-:W-:-:S07]  /*05a0*/  ISETP.NE.AND P0, PT, R8, RZ, PT ;  /* 0x000000ff0800720c */ /* 0x000fce0003f05270 */
[----:B------:R-:W-:Y:S06]  /*05b0*/  @!P1 BRA `(.L_x_2) ;  /* 0x00000000008c9947 */ /* 0x000fec0003800000 */
[----:B------:R-:W0:Y:S01]  /*05c0*/  LDC.64 R14, c[0x0][0x380] ;  /* 0x0000e000ff0e7b82 */ /* 0x000e220000000a00 */
[----:B------:R-:W-:Y:S01]  /*05d0*/  IADD3 R7, PT, PT, R2, R11, RZ ;  /* 0x0000000b02077210 */ /* 0x000fe20007ffe0ff */
[----:B------:R-:W-:Y:S01]  /*05e0*/  IMAD R17, R11, R0, R9 ;  /* 0x000000000b117224 */ /* 0x000fe200078e0209 */
[----:B-1----:R-:W2:Y:S01]  /*05f0*/  LDG.E.STRONG.SYS R19, desc[UR4][R4.64] ;  /* 0x0000000404137981 */ /* 0x002ea2000c1f5900 */
[----:B------:R-:W1:Y:S04]  /*0600*/  LDCU.64 UR6, c[0x0][0x380] ;  /* 0x00007000ff0677ac */ /* 0x000e680008000a00 */
[----:B------:R-:W3:Y:S01]  /*0610*/  LDC.64 R12, c[0x0][0x388] ;  /* 0x0000e200ff0c7b82 */ /* 0x000ee20000000a00 */
[----:B0-----:R-:W-:-:S06]  /*0620*/  IMAD.WIDE.U32 R14, R7, 0x4, R14 ;  /* 0x00000004070e7825 */ /* 0x001fcc00078e000e */
[----:B------:R-:W2:Y:S01]  /*0630*/  LDG.E R14, desc[UR4][R14.64] ;  /* 0x000000040e0e7981 */ /* 0x000ea2000c1e1900 */
[----:B---3--:R-:W-:-:S05]  /*0640*/  IMAD.WIDE R12, R17, 0x4, R12 ;  /* 0x00000004110c7825 */ /* 0x008fca00078e020c */
[----:B------:R-:W2:Y:S01]  /*0650*/  LDG.E R17, desc[UR4][R12.64] ;  /* 0x000000040c117981 */ /* 0x000ea2000c1e1900 */
[----:B------:R-:W-:-:S04]  /*0660*/  IADD3 R7, P1, PT, R2, R11, RZ ;  /* 0x0000000b02077210 */ /* 0x000fc80007f3e0ff */
[----:B------:R-:W-:Y:S02]  /*0670*/  IADD3.X R10, PT, PT, RZ, RZ, RZ, P1, !PT ;  /* 0x000000ffff0a7210 */ /* 0x000fe40000ffe4ff */
[----:B-1----:R-:W-:-:S04]  /*0680*/  LEA R6, P1, R7, UR6, 0x2 ;  /* 0x0000000607067c11 */ /* 0x002fc8000f8210ff */
[----:B------:R-:W-:Y:S01]  /*0690*/  LEA.HI.X R7, R7, UR7, R10, 0x2, P1 ;  /* 0x0000000707077c11 */ /* 0x000fe200088f140a */
[----:B--2---:R-:W-:Y:S01]  /*06a0*/  FFMA R19, R14, R17, R19 ;  /* 0x000000110e137223 */ /* 0x004fe20000000013 */
[----:B------:R-:W-:-:S04]  /*06b0*/  IMAD.WIDE R16, R0, 0x4, R12 ;  /* 0x0000000400107825 */ /* 0x000fc800078e020c */
[----:B------:R0:W-:Y:S04]  /*06c0*/  STG.E.STRONG.SYS desc[UR4][R4.64], R19 ;  /* 0x0000001304007986 */ /* 0x0001e8000c115904 */
[----:B------:R-:W2:Y:S04]  /*06d0*/  LDG.E R21, desc[UR4][R16.64] ;  /* 0x0000000410157981 */ /* 0x000ea8000c1e1900 */
[----:B------:R-:W2:Y:S04]  /*06e0*/  LDG.E.STRONG.SYS R15, desc[UR4][R4.64] ;  /* 0x00000004040f7981 */ /* 0x000ea8000c1f5900 */
[----:B------:R-:W2:Y:S01]  /*06f0*/  LDG.E R10, desc[UR4][R6.64+0x4] ;  /* 0x00000404060a7981 */ /* 0x000ea2000c1e1900 */
[----:B------:R-:W-:-:S04]  /*0700*/  IMAD.WIDE R12, R0, 0x4, R16 ;  /* 0x00000004000c7825 */ /* 0x000fc800078e0210 */
[----:B--2---:R-:W-:-:S05]  /*0710*/  FFMA R21, R10, R21, R15 ;  /* 0x000000150a157223 */ /* 0x004fca000000000f */
        /* <DEDUP_REMOVED lines=9> */
[----:B------:R-:W2:Y:S01]  /*07b0*/  LDG.E.STRONG.SYS R17, desc[UR4][R4.64] ;  /* 0x0000000404117981 */ /* 0x000ea2000c1f5900 */
[----:B------:R-:W-:Y:S01]  /*07c0*/  IADD3 R11, PT, PT, R11, 0x4, RZ ;  /* 0x000000040b0b7810 */ /* 0x000fe20007ffe0ff */
[----:B--2---:R-:W-:-:S05]  /*07d0*/  FFMA R17, R10, R15, R17 ;  /* 0x0000000f0a117223 */ /* 0x004fca0000000011 */
[----:B------:R0:W-:Y:S02]  /*07e0*/  STG.E.STRONG.SYS desc[UR4][R4.64], R17 ;  /* 0x0000001104007986 */ /* 0x0001e4000c115904 */
.L_x_2:
[----:B------:R-:W-:Y:S05]  /*07f0*/  @!P0 EXIT ;  /* 0x000000000000894d */ /* 0x000fea0003800000 */
[----:B------:R-:W-:Y:S02]  /*0800*/  ISETP.NE.AND P1, PT, R8, 0x1, PT ;  /* 0x000000010800780c */ /* 0x000fe40003f25270 */
[----:B------:R-:W-:-:S04]  /*0810*/  LOP3.LUT R3, R3, 0x1, RZ, 0xc0, !PT ;  /* 0x0000000103037812 */ /* 0x000fc800078ec0ff */
[----:B------:R-:W-:-:S07]  /*0820*/  ISETP.NE.U32.AND P0, PT, R3, 0x1, PT ;  /* 0x000000010300780c */ /* 0x000fce0003f05070 */
[----:B------:R-:W-:Y:S06]  /*0830*/  @!P1 BRA `(.L_x_3) ;  /* 0x00000000005c9947 */ /* 0x000fec0003800000 */
[----:B------:R-:W2:Y:S01]  /*0840*/  LDC.64 R6, c[0x0][0x380] ;  /* 0x0000e000ff067b82 */ /* 0x000ea20000000a00 */
[----:B------:R-:W-:Y:S01]  /*0850*/  IADD3 R13, PT, PT, R2, R11, RZ ;  /* 0x0000000b020d7210 */ /* 0x000fe20007ffe0ff */
[----:B------:R-:W-:Y:S01]  /*0860*/  IMAD R3, R11, R0, R9 ;  /* 0x000000000b037224 */ /* 0x000fe200078e0209 */
[----:B0-----:R-:W3:Y:S01]  /*0870*/  LDG.E.STRONG.SYS R17, desc[UR4][R4.64] ;  /* 0x0000000404117981 */ /* 0x001ee2000c1f5900 */
[----:B------:R-:W0:Y:S04]  /*0880*/  LDCU.64 UR6, c[0x0][0x380] ;  /* 0x00007000ff0677ac */ /* 0x000e280008000a00 */
[----:B------:R-:W4:Y:S01]  /*0890*/  LDC.64 R14, c[0x0][0x388] ;  /* 0x0000e200ff0e7b82 */ /* 0x000f220000000a00 */
[----:B--2---:R-:W-:-:S06]  /*08a0*/  IMAD.WIDE.U32 R12, R13, 0x4, R6 ;  /* 0x000000040d0c7825 */ /* 0x004fcc00078e0006 */
[----:B------:R-:W3:Y:S01]  /*08b0*/  LDG.E R12, desc[UR4][R12.64] ;  /* 0x000000040c0c7981 */ /* 0x000ee2000c1e1900 */
[----:B----4-:R-:W-:-:S05]  /*08c0*/  IMAD.WIDE R14, R3, 0x4, R14 ;  /* 0x00000004030e7825 */ /* 0x010fca00078e020e */
[----:B------:R-:W3:Y:S01]  /*08d0*/  LDG.E R3, desc[UR4][R14.64] ;  /* 0x000000040e037981 */ /* 0x000ee2000c1e1900 */
[----:B------:R-:W-:-:S04]  /*08e0*/  IADD3 R7, P1, PT, R2, R11, RZ ;  /* 0x0000000b02077210 */ /* 0x000fc80007f3e0ff */
[----:B------:R-:W-:Y:S02]  /*08f0*/  IADD3.X R8, PT, PT, RZ, RZ, RZ, P1, !PT ;  /* 0x000000ffff087210 */ /* 0x000fe40000ffe4ff */
[----:B0-----:R-:W-:-:S04]  /*0900*/  LEA R6, P1, R7, UR6, 0x2 ;  /* 0x0000000607067c11 */ /* 0x001fc8000f8210ff */
[----:B------:R-:W-:Y:S01]  /*0910*/  LEA.HI.X R7, R7, UR7, R8, 0x2, P1 ;  /* 0x0000000707077c11 */ /* 0x000fe200088f1408 */
[----:B---3--:R-:W-:Y:S01]  /*0920*/  FFMA R3, R12, R3, R17 ;  /* 0x000000030c037223 */ /* 0x008fe20000000011 */
[----:B------:R-:W-:-:S04]  /*0930*/  IMAD.WIDE R16, R0, 0x4, R14 ;  /* 0x0000000400107825 */ /* 0x000fc800078e020e */
[----:B------:R2:W-:Y:S04]  /*0940*/  STG.E.STRONG.SYS desc[UR4][R4.64], R3 ;  /* 0x0000000304007986 */ /* 0x0005e8000c115904 */
[----:B------:R-:W3:Y:S04]  /*0950*/  LDG.E R17, desc[UR4][R16.64] ;  /* 0x0000000410117981 */ /* 0x000ee8000c1e1900 */
[----:B------:R-:W3:Y:S04]  /*0960*/  LDG.E R6, desc[UR4][R6.64+0x4] ;  /* 0x0000040406067981 */ /* 0x000ee8000c1e1900 */
[----:B------:R-:W3:Y:S01]  /*0970*/  LDG.E.STRONG.SYS R13, desc[UR4][R4.64] ;  /* 0x00000004040d7981 */ /* 0x000ee2000c1f5900 */
[----:B------:R-:W-:Y:S01]  /*0980*/  IADD3 R11, PT, PT, R11, 0x2, RZ ;  /* 0x000000020b0b7810 */ /* 0x000fe20007ffe0ff */
[----:B---3--:R-:W-:-:S05]  /*0990*/  FFMA R13, R6, R17, R13 ;  /* 0x00000011060d7223 */ /* 0x008fca000000000d */
[----:B------:R2:W-:Y:S02]  /*09a0*/  STG.E.STRONG.SYS desc[UR4][R4.64], R13 ;  /* 0x0000000d04007986 */ /* 0x0005e4000c115904 */
.L_x_3:
[----:B------:R-:W-:Y:S05]  /*09b0*/  @P0 EXIT ;  /* 0x000000000000094d */ /* 0x000fea0003800000 */
[----:B------:R-:W3:Y:S01]  /*09c0*/  LDC.64 R6, c[0x0][0x380] ;  /* 0x0000e000ff067b82 */ /* 0x000ee20000000a00 */
[----:B--2---:R-:W-:Y:S01]  /*09d0*/  IADD3 R3, PT, PT, R2, R11, RZ ;  /* 0x0000000b02037210 */ /* 0x004fe20007ffe0ff */
[----:B------:R-:W-:-:S06]  /*09e0*/  IMAD R9, R11, R0, R9 ;  /* 0x000000000b097224 */ /* 0x000fcc00078e0209 */
[----:B------:R-:W2:Y:S01]  /*09f0*/  LDC.64 R12, c[0x0][0x388] ;  /* 0x0000e200ff0c7b82 */ /* 0x000ea20000000a00 */
[----:B---3--:R-:W-:-:S06]  /*0a00*/  IMAD.WIDE.U32 R2, R3, 0x4, R6 ;  /* 0x0000000403027825 */ /* 0x008fcc00078e0006 */
[----:B------:R-:W3:Y:S01]  /*0a10*/  LDG.E R2, desc[UR4][R2.64] ;  /* 0x0000000402027981 */ /* 0x000ee2000c1e1900 */
[----:B--2---:R-:W-:-:S03]  /*0a20*/  IMAD.WIDE R6, R9, 0x4, R12 ;  /* 0x0000000409067825 */ /* 0x004fc600078e020c */
[----:B------:R-:W3:Y:S04]  /*0a30*/  LDG.E.STRONG.SYS R9, desc[UR4][R4.64] ;  /* 0x0000000404097981 */ /* 0x000ee8000c1f5900 */
[----:B------:R-:W3:Y:S02]  /*0a40*/  LDG.E R7, desc[UR4][R6.64] ;  /* 0x0000000406077981 */ /* 0x000ee4000c1e1900 */
[----:B---3--:R-:W-:-:S05]  /*0a50*/  FFMA R9, R2, R7, R9 ;  /* 0x0000000702097223 */ /* 0x008fca0000000009 */
[----:B------:R-:W-:Y:S01]  /*0a60*/  STG.E.STRONG.SYS desc[UR4][R4.64], R9 ;  /* 0x0000000904007986 */ /* 0x000fe2000c115904 */
[----:B------:R-:W-:Y:S05]  /*0a70*/  EXIT ;  /* 0x000000000000794d */ /* 0x000fea0003800000 */
.L_x_4:
[----:B------:R-:W-:-:S00]  /*0a80*/  BRA `(.L_x_4) ;  /* 0xfffffffc00fc7947 */ /* 0x000fc0000383ffff */
[----:B------:R-:W-:-:S00]  /*0a90*/  NOP ;  /* 0x0000000000007918 */ /* 0x000fc00000000000 */
        /* <DEDUP_REMOVED lines=14> */
.L_x_5:


//--------------------- .nv.shared.reserved.0     --------------------------
	.section	.nv.shared.reserved.0,"aw",@nobits
	.weak		__nv_reservedSMEM_offset_0_alias
	.size		__nv_reservedSMEM_offset_0_alias, 0, 64
	.other		__nv_reservedSMEM_offset_0_alias,@"STO_CUDA_RESERVED_SHARED STV_DEFAULT"
__nv_reservedSMEM_offset_0_alias:
	.zero		0
	.zero		64


//--------------------- .nv.constant0._Z28matrix_multiplication_kernelPKfS0_PVfiii --------------------------
	.section	.nv.constant0._Z28matrix_multiplication_kernelPKfS0_PVfiii,"a",@progbits
	.sectionflags	@""
	.align	4
.nv.constant0._Z28matrix_multiplication_kernelPKfS0_PVfiii:
	.zero		932


//--------------------- SYMBOLS --------------------------

	.type		.nv.reservedSmem.offset0,@object
	.size		.nv.reservedSmem.offset0,0x4
